//
// Generated by NVIDIA NVVM Compiler
//
// Compiler Build ID: CL-36424714
// Cuda compilation tools, release 13.0, V13.0.88
// Based on NVVM 20.0.0
//

.version 9.0
.target sm_100
.address_size 64

	// .globl	_Z13vecadd_kernelPKfS0_Pfi

.visible .entry _Z13vecadd_kernelPKfS0_Pfi(
	.param .u64 .ptr .align 1 _Z13vecadd_kernelPKfS0_Pfi_param_0,
	.param .u64 .ptr .align 1 _Z13vecadd_kernelPKfS0_Pfi_param_1,
	.param .u64 .ptr .align 1 _Z13vecadd_kernelPKfS0_Pfi_param_2,
	.param .u32 _Z13vecadd_kernelPKfS0_Pfi_param_3
)
{
	.reg .pred 	%p<2>;
	.reg .b32 	%r<6>;
	.reg .b32 	%f<4>;
	.reg .b64 	%rd<11>;

	ld.param.u64 	%rd1, [_Z13vecadd_kernelPKfS0_Pfi_param_0];
	ld.param.u64 	%rd2, [_Z13vecadd_kernelPKfS0_Pfi_param_1];
	ld.param.u64 	%rd3, [_Z13vecadd_kernelPKfS0_Pfi_param_2];
	ld.param.u32 	%r2, [_Z13vecadd_kernelPKfS0_Pfi_param_3];
	mov.u32 	%r3, %tid.x;
	mov.u32 	%r4, %ctaid.x;
	mov.u32 	%r5, %ntid.x;
	mad.lo.s32 	%r1, %r4, %r5, %r3;
	setp.ge.s32 	%p1, %r1, %r2;
	@%p1 bra 	$L__BB0_2;
	cvta.to.global.u64 	%rd4, %rd1;
	cvta.to.global.u64 	%rd5, %rd2;
	cvta.to.global.u64 	%rd6, %rd3;
	mul.wide.s32 	%rd7, %r1, 4;
	add.s64 	%rd8, %rd4, %rd7;
	ld.global.f32 	%f1, [%rd8];
	add.s64 	%rd9, %rd5, %rd7;
	ld.global.f32 	%f2, [%rd9];
	add.f32 	%f3, %f1, %f2;
	add.s64 	%rd10, %rd6, %rd7;
	st.global.f32 	[%rd10], %f3;
$L__BB0_2:
	ret;

}


// ===== COMPILED SASS (sm_100) =====

	.target	sm_100

	.elftype	@"ET_EXEC"


//--------------------- .note.nv.tkinfo           --------------------------
	.section	.note.nv.tkinfo,"",@"SHT_NOTE"
	.sectionflags	@"SHF_NOTE_NV_TKINFO"
	.tkinfo
        /*0018*/ 	.word	0x00000002
        /*0030*/ 	.string	""
        /*0030*/ 	.string	"ptxas"
        /*0030*/ 	.string	"Cuda compilation tools, release 13.0, V13.0.88"
        /*0030*/ 	.string	"Build cuda_13.0.r13.0/compiler.36424714_0"
        /*0030*/ 	.string	"-arch sm_100 -m 64 "



//--------------------- .note.nv.cuinfo           --------------------------
	.section	.note.nv.cuinfo,"",@"SHT_NOTE"
	.sectionflags	@"SHF_NOTE_NV_CUINFO"
        /*0018*/ 	.short	0x0002
        /*001a*/ 	.short	0x0064
        /*001c*/ 	.short	0x0082
	.zero		2


//--------------------- .nv.info                  --------------------------
	.section	.nv.info,"",@"SHT_CUDA_INFO"
	.align	4


	//----- nvinfo : EIATTR_REGCOUNT
	.align		4
        /*0000*/ 	.byte	0x04, 0x2f
        /*0002*/ 	.short	(.L_1 - .L_0)
	.align		4
.L_0:
        /*0004*/ 	.word	index@(_Z13vecadd_kernelPKfS0_Pfi)
        /*0008*/ 	.word	0x0000000c


	//----- nvinfo : EIATTR_FRAME_SIZE
	.align		4
.L_1:
        /*000c*/ 	.byte	0x04, 0x11
        /*000e*/ 	.short	(.L_3 - .L_2)
	.align		4
.L_2:
        /*0010*/ 	.word	index@(_Z13vecadd_kernelPKfS0_Pfi)
        /*0014*/ 	.word	0x00000000


	//----- nvinfo : EIATTR_MIN_STACK_SIZE
	.align		4
.L_3:
        /*0018*/ 	.byte	0x04, 0x12
        /*001a*/ 	.short	(.L_5 - .L_4)
	.align		4
.L_4:
        /*001c*/ 	.word	index@(_Z13vecadd_kernelPKfS0_Pfi)
        /*0020*/ 	.word	0x00000000
.L_5:


//--------------------- .nv.compat                --------------------------
	.section	.nv.compat,"",@"SHT_CUDA_COMPAT_INFO"
	.align	4
        /*0000*/ 	.byte	0x02, 0x09, 0x00, 0x00, 0x02, 0x02, 0x01, 0x00, 0x02, 0x05, 0x05, 0x00, 0x03, 0x07, 0x01, 0x01
        /*0010*/ 	.byte	0x02, 0x03, 0x00, 0x00, 0x02, 0x06, 0x01, 0x00, 0x04, 0x0b, 0x08, 0x00, 0x09, 0x00, 0x00, 0x00
        /*0020*/ 	.byte	0x00, 0x00, 0x00, 0x00


//--------------------- .nv.info._Z13vecadd_kernelPKfS0_Pfi --------------------------
	.section	.nv.info._Z13vecadd_kernelPKfS0_Pfi,"",@"SHT_CUDA_INFO"
	.sectionflags	@""
	.align	4


	//----- nvinfo : EIATTR_CUDA_API_VERSION
	.align		4
        /*0000*/ 	.byte	0x04, 0x37
        /*0002*/ 	.short	(.L_7 - .L_6)
.L_6:
        /*0004*/ 	.word	0x00000082


	//----- nvinfo : EIATTR_KPARAM_INFO
	.align		4
.L_7:
        /*0008*/ 	.byte	0x04, 0x17
        /*000a*/ 	.short	(.L_9 - .L_8)
.L_8:
        /*000c*/ 	.word	0x00000000
        /*0010*/ 	.short	0x0003
        /*0012*/ 	.short	0x0018
        /*0014*/ 	.byte	0x00, 0xf0, 0x11, 0x00


	//----- nvinfo : EIATTR_KPARAM_INFO
	.align		4
.L_9:
        /*0018*/ 	.byte	0x04, 0x17
        /*001a*/ 	.short	(.L_11 - .L_10)
.L_10:
        /*001c*/ 	.word	0x00000000
        /*0020*/ 	.short	0x0002
        /*0022*/ 	.short	0x0010
        /*0024*/ 	.byte	0x00, 0xf5, 0x21, 0x00


	//----- nvinfo : EIATTR_KPARAM_INFO
	.align		4
.L_11:
        /*0028*/ 	.byte	0x04, 0x17
        /*002a*/ 	.short	(.L_13 - .L_12)
.L_12:
        /*002c*/ 	.word	0x00000000
        /*0030*/ 	.short	0x0001
        /*0032*/ 	.short	0x0008
        /*0034*/ 	.byte	0x00, 0xf5, 0x21, 0x00


	//----- nvinfo : EIATTR_KPARAM_INFO
	.align		4
.L_13:
        /*0038*/ 	.byte	0x04, 0x17
        /*003a*/ 	.short	(.L_15 - .L_14)
.L_14:
        /*003c*/ 	.word	0x00000000
        /*0040*/ 	.short	0x0000
        /*0042*/ 	.short	0x0000
        /*0044*/ 	.byte	0x00, 0xf5, 0x21, 0x00


	//----- nvinfo : EIATTR_SPARSE_MMA_MASK
	.align		4
.L_15:
        /*0048*/ 	.byte	0x03, 0x50
        /*004a*/ 	.short	0x0000


	//----- nvinfo : EIATTR_MAXREG_COUNT
	.align		4
        /*004c*/ 	.byte	0x03, 0x1b
        /*004e*/ 	.short	0x00ff


	//----- nvinfo : EIATTR_MERCURY_ISA_VERSION
	.align		4
        /*0050*/ 	.byte	0x03, 0x5f
        /*0052*/ 	.short	0x0101


	//----- nvinfo : EIATTR_VRC_CTA_INIT_COUNT
	.align		4
        /*0054*/ 	.byte	0x02, 0x4a
	.zero		1
	.zero		1


	//----- nvinfo : EIATTR_EXIT_INSTR_OFFSETS
	.align		4
        /*0058*/ 	.byte	0x04, 0x1c
        /*005a*/ 	.short	(.L_17 - .L_16)


	//   ....[0]....
.L_16:
        /*005c*/ 	.word	0x00000070


	//   ....[1]....
        /*0060*/ 	.word	0x00000130


	//----- nvinfo : EIATTR_CBANK_PARAM_SIZE
	.align		4
.L_17:
        /*0064*/ 	.byte	0x03, 0x19
        /*0066*/ 	.short	0x001c


	//----- nvinfo : EIATTR_PARAM_CBANK
	.align		4
        /*0068*/ 	.byte	0x04, 0x0a
        /*006a*/ 	.short	(.L_19 - .L_18)
	.align		4
.L_18:
        /*006c*/ 	.word	index@(.nv.constant0._Z13vecadd_kernelPKfS0_Pfi)
        /*0070*/ 	.short	0x0380
        /*0072*/ 	.short	0x001c


	//----- nvinfo : EIATTR_SW_WAR
	.align		4
.L_19:
        /*0074*/ 	.byte	0x04, 0x36
        /*0076*/ 	.short	(.L_21 - .L_20)
.L_20:
        /*0078*/ 	.word	0x00000008
.L_21:


//--------------------- .nv.callgraph             --------------------------
	.section	.nv.callgraph,"",@"SHT_CUDA_CALLGRAPH"
	.align	4
	.sectionentsize	8
	.align		4
        /*0000*/ 	.word	0x00000000
	.align		4
        /*0004*/ 	.word	0xffffffff
	.align		4
        /*0008*/ 	.word	0x00000000
	.align		4
        /*000c*/ 	.word	0xfffffffe
	.align		4
        /*0010*/ 	.word	0x00000000
	.align		4
        /*0014*/ 	.word	0xfffffffd
	.align		4
        /*0018*/ 	.word	0x00000000
	.align		4
        /*001c*/ 	.word	0xfffffffc


//--------------------- .text._Z13vecadd_kernelPKfS0_Pfi --------------------------
	.section	.text._Z13vecadd_kernelPKfS0_Pfi,"ax",@progbits
	.align	128
        .global         _Z13vecadd_kernelPKfS0_Pfi
        .type           _Z13vecadd_kernelPKfS0_Pfi,@function
        .size           _Z13vecadd_kernelPKfS0_Pfi,(.L_x_1 - _Z13vecadd_kernelPKfS0_Pfi)
        .other          _Z13vecadd_kernelPKfS0_Pfi,@"STO_CUDA_ENTRY STV_DEFAULT"
_Z13vecadd_kernelPKfS0_Pfi:
.text._Z13vecadd_kernelPKfS0_Pfi:
[----:B------:R-:W-:Y:S01]  /*0000*/  LDC R1, c[0x0][0x37c] ;  /* 0x0000df00ff017b82 */ /* 0x000fe20000000800 */
[----:B------:R-:W0:Y:S07]  /*0010*/  S2R R9, SR_TID.X ;  /* 0x0000000000097919 */ /* 0x000e2e0000002100 */
[----:B------:R-:W0:Y:S01]  /*0020*/  S2UR UR4, SR_CTAID.X ;  /* 0x00000000000479c3 */ /* 0x000e220000002500 */
[----:B------:R-:W1:Y:S07]  /*0030*/  LDCU UR5, c[0x0][0x398] ;  /* 0x00007300ff0577ac */ /* 0x000e6e0008000800 */
[----:B------:R-:W0:Y:S02]  /*0040*/  LDC R0, c[0x0][0x360] ;  /* 0x0000d800ff007b82 */ /* 0x000e240000000800 */
[----:B0-----:R-:W-:-:S05]  /*0050*/  IMAD R9, R0, UR4, R9 ;  /* 0x0000000400097c24 */ /* 0x001fca000f8e0209 */
[----:B-1----:R-:W-:-:S13]  /*0060*/  ISETP.GE.AND P0, PT, R9, UR5, PT ;  /* 0x0000000509007c0c */ /* 0x002fda000bf06270 */
[----:B------:R-:W-:Y:S05]  /*0070*/  @P0 EXIT ;  /* 0x000000000000094d */ /* 0x000fea0003800000 */
[----:B------:R-:W0:Y:S01]  /*0080*/  LDC.64 R2, c[0x0][0x380] ;  /* 0x0000e000ff027b82 */ /* 0x000e220000000a00 */
[----:B------:R-:W1:Y:S07]  /*0090*/  LDCU.64 UR4, c[0x0][0x358] ;  /* 0x00006b00ff0477ac */ /* 0x000e6e0008000a00 */
[----:B------:R-:W2:Y:S08]  /*00a0*/  LDC.64 R4, c[0x0][0x388] ;  /* 0x0000e200ff047b82 */ /* 0x000eb00000000a00 */
[----:B------:R-:W3:Y:S01]  /*00b0*/  LDC.64 R6, c[0x0][0x390] ;  /* 0x0000e400ff067b82 */ /* 0x000ee20000000a00 */
[----:B0-----:R-:W-:-:S06]  /*00c0*/  IMAD.WIDE R2, R9, 0x4, R2 ;  /* 0x0000000409027825 */ /* 0x001fcc00078e0202 */
[----:B-1----:R-:W4:Y:S01]  /*00d0*/  LDG.E R2, desc[UR4][R2.64] ;  /* 0x0000000402027981 */ /* 0x002f22000c1e1900 */
[----:B--2---:R-:W-:-:S06]  /*00e0*/  IMAD.WIDE R4, R9, 0x4, R4 ;  /* 0x0000000409047825 */ /* 0x004fcc00078e0204 */
[----:B------:R-:W4:Y:S01]  /*00f0*/  LDG.E R5, desc[UR4][R4.64] ;  /* 0x0000000404057981 */ /* 0x000f22000c1e1900 */
[----:B---3--:R-:W-:-:S04]  /*0100*/  IMAD.WIDE R6, R9, 0x4, R6 ;  /* 0x0000000409067825 */ /* 0x008fc800078e0206 */
[----:B----4-:R-:W-:-:S05]  /*0110*/  FADD R9, R2, R5 ;  /* 0x0000000502097221 */ /* 0x010fca0000000000 */
[----:B------:R-:W-:Y:S01]  /*0120*/  STG.E desc[UR4][R6.64], R9 ;  /* 0x0000000906007986 */ /* 0x000fe2000c101904 */
[----:B------:R-:W-:Y:S05]  /*0130*/  EXIT ;  /* 0x000000000000794d */ /* 0x000fea0003800000 */
.L_x_0:
[----:B------:R-:W-:-:S00]  /*0140*/  BRA `(.L_x_0) ;  /* 0xfffffffc00fc7947 */ /* 0x000fc0000383ffff */
[----:B------:R-:W-:-:S00]  /*0150*/  NOP ;  /* 0x0000000000007918 */ /* 0x000fc00000000000 */
        /* <DEDUP_REMOVED lines=10> */
.L_x_1:


//--------------------- .nv.shared.reserved.0     --------------------------
	.section	.nv.shared.reserved.0,"aw",@nobits
	.weak		__nv_reservedSMEM_offset_0_alias
	.size		__nv_reservedSMEM_offset_0_alias, 0, 64
	.other		__nv_reservedSMEM_offset_0_alias,@"STO_CUDA_RESERVED_SHARED STV_DEFAULT"
__nv_reservedSMEM_offset_0_alias:
	.zero		0
	.zero		64


//--------------------- .nv.constant0._Z13vecadd_kernelPKfS0_Pfi --------------------------
	.section	.nv.constant0._Z13vecadd_kernelPKfS0_Pfi,"a",@progbits
	.sectionflags	@""
	.align	4
.nv.constant0._Z13vecadd_kernelPKfS0_Pfi:
	.zero		924


//--------------------- SYMBOLS --------------------------

	.type		.nv.reservedSmem.offset0,@object
	.size		.nv.reservedSmem.offset0,0x4
